//
// Generated by NVIDIA NVVM Compiler
//
// Compiler Build ID: CL-36424714
// Cuda compilation tools, release 13.0, V13.0.88
// Based on NVVM 20.0.0
//

.version 9.0
.target sm_100
.address_size 64

	// .globl	_Z11test_Kernelv
.extern .func  (.param .b32 func_retval0) vprintf
(
	.param .b64 vprintf_param_0,
	.param .b64 vprintf_param_1
)
;
.global .align 4 .u32 d_value;
.global .align 1 .b8 $str[26] = {116, 104, 114, 101, 97, 100, 73, 68, 32, 37, 45, 51, 100, 32, 100, 95, 118, 97, 108, 117, 101, 37, 51, 100, 10};

.visible .entry _Z11test_Kernelv()
{
	.local .align 8 .b8 	__local_depot0[8];
	.reg .b64 	%SP;
	.reg .b64 	%SPL;
	.reg .b32 	%r<5>;
	.reg .b64 	%rd<5>;

	mov.u64 	%SPL, __local_depot0;
	cvta.local.u64 	%SP, %SPL;
	add.u64 	%rd1, %SP, 0;
	add.u64 	%rd2, %SPL, 0;
	mov.u32 	%r1, %tid.x;
	mov.b32 	%r2, 1;
	st.global.u32 	[d_value], %r2;
	st.local.v2.u32 	[%rd2], {%r1, %r2};
	mov.u64 	%rd3, $str;
	cvta.global.u64 	%rd4, %rd3;
	{ // callseq 0, 0
	.param .b64 param0;
	st.param.b64 	[param0], %rd4;
	.param .b64 param1;
	st.param.b64 	[param1], %rd1;
	.param .b32 retval0;
	call.uni (retval0), 
	vprintf, 
	(
	param0, 
	param1
	);
	ld.param.b32 	%r3, [retval0];
	} // callseq 0
	ret;

}


// ===== COMPILED SASS (sm_100) =====

	.target	sm_100

	.elftype	@"ET_EXEC"


//--------------------- .note.nv.tkinfo           --------------------------
	.section	.note.nv.tkinfo,"",@"SHT_NOTE"
	.sectionflags	@"SHF_NOTE_NV_TKINFO"
	.tkinfo
        /*0018*/ 	.word	0x00000002
        /*0030*/ 	.string	""
        /*0030*/ 	.string	"ptxas"
        /*0030*/ 	.string	"Cuda compilation tools, release 13.0, V13.0.88"
        /*0030*/ 	.string	"Build cuda_13.0.r13.0/compiler.36424714_0"
        /*0030*/ 	.string	"-arch sm_100 -m 64 "



//--------------------- .note.nv.cuinfo           --------------------------
	.section	.note.nv.cuinfo,"",@"SHT_NOTE"
	.sectionflags	@"SHF_NOTE_NV_CUINFO"
        /*0018*/ 	.short	0x0002
        /*001a*/ 	.short	0x0064
        /*001c*/ 	.short	0x0082
	.zero		2


//--------------------- .nv.info                  --------------------------
	.section	.nv.info,"",@"SHT_CUDA_INFO"
	.align	4


	//----- nvinfo : EIATTR_REGCOUNT
	.align		4
        /*0000*/ 	.byte	0x04, 0x2f
        /*0002*/ 	.short	(.L_3 - .L_2)
	.align		4
.L_2:
        /*0004*/ 	.word	index@(_Z11test_Kernelv)
        /*0008*/ 	.word	0x00000018


	//----- nvinfo : EIATTR_FRAME_SIZE
	.align		4
.L_3:
        /*000c*/ 	.byte	0x04, 0x11
        /*000e*/ 	.short	(.L_5 - .L_4)
	.align		4
.L_4:
        /*0010*/ 	.word	index@(_Z11test_Kernelv)
        /*0014*/ 	.word	0x00000008


	//----- nvinfo : EIATTR_MIN_STACK_SIZE
	.align		4
.L_5:
        /*0018*/ 	.byte	0x04, 0x12
        /*001a*/ 	.short	(.L_7 - .L_6)
	.align		4
.L_6:
        /*001c*/ 	.word	index@(_Z11test_Kernelv)
        /*0020*/ 	.word	0x00000008
.L_7:


//--------------------- .nv.compat                --------------------------
	.section	.nv.compat,"",@"SHT_CUDA_COMPAT_INFO"
	.align	4
        /*0000*/ 	.byte	0x02, 0x09, 0x00, 0x00, 0x02, 0x02, 0x01, 0x00, 0x02, 0x05, 0x05, 0x00, 0x03, 0x07, 0x01, 0x01
        /*0010*/ 	.byte	0x02, 0x03, 0x00, 0x00, 0x02, 0x06, 0x01, 0x00, 0x04, 0x0b, 0x08, 0x00, 0x09, 0x00, 0x00, 0x00
        /*0020*/ 	.byte	0x00, 0x00, 0x00, 0x00


//--------------------- .nv.info._Z11test_Kernelv --------------------------
	.section	.nv.info._Z11test_Kernelv,"",@"SHT_CUDA_INFO"
	.sectionflags	@""
	.align	4


	//----- nvinfo : EIATTR_CUDA_API_VERSION
	.align		4
        /*0000*/ 	.byte	0x04, 0x37
        /*0002*/ 	.short	(.L_9 - .L_8)
.L_8:
        /*0004*/ 	.word	0x00000082


	//----- nvinfo : EIATTR_SPARSE_MMA_MASK
	.align		4
.L_9:
        /*0008*/ 	.byte	0x03, 0x50
        /*000a*/ 	.short	0x0000


	//----- nvinfo : EIATTR_MAXREG_COUNT
	.align		4
        /*000c*/ 	.byte	0x03, 0x1b
        /*000e*/ 	.short	0x00ff


	//----- nvinfo : EIATTR_EXTERNS
	.align		4
        /*0010*/ 	.byte	0x04, 0x0f
        /*0012*/ 	.short	(.L_11 - .L_10)


	//   ....[0]....
	.align		4
.L_10:
        /*0014*/ 	.word	index@(vprintf)


	//----- nvinfo : EIATTR_MERCURY_ISA_VERSION
	.align		4
.L_11:
        /*0018*/ 	.byte	0x03, 0x5f
        /*001a*/ 	.short	0x0101


	//----- nvinfo : EIATTR_VRC_CTA_INIT_COUNT
	.align		4
        /*001c*/ 	.byte	0x02, 0x4a
	.zero		1
	.zero		1


	//----- nvinfo : EIATTR_SYSCALL_OFFSETS
	.align		4
        /*0020*/ 	.byte	0x04, 0x46
        /*0022*/ 	.short	(.L_13 - .L_12)


	//   ....[0]....
.L_12:
        /*0024*/ 	.word	0x00000130


	//----- nvinfo : EIATTR_EXIT_INSTR_OFFSETS
	.align		4
.L_13:
        /*0028*/ 	.byte	0x04, 0x1c
        /*002a*/ 	.short	(.L_15 - .L_14)


	//   ....[0]....
.L_14:
        /*002c*/ 	.word	0x00000140


	//----- nvinfo : EIATTR_SW_WAR
	.align		4
.L_15:
        /*0030*/ 	.byte	0x04, 0x36
        /*0032*/ 	.short	(.L_17 - .L_16)
.L_16:
        /*0034*/ 	.word	0x00000008
.L_17:


//--------------------- .nv.callgraph             --------------------------
	.section	.nv.callgraph,"",@"SHT_CUDA_CALLGRAPH"
	.align	4
	.sectionentsize	8
	.align		4
        /*0000*/ 	.word	0x00000000
	.align		4
        /*0004*/ 	.word	0xffffffff
	.align		4
        /*0008*/ 	.word	index@(_Z11test_Kernelv)
	.align		4
        /*000c*/ 	.word	index@(vprintf)
	.align		4
        /*0010*/ 	.word	0x00000000
	.align		4
        /*0014*/ 	.word	0xfffffffe
	.align		4
        /*0018*/ 	.word	0x00000000
	.align		4
        /*001c*/ 	.word	0xfffffffd
	.align		4
        /*0020*/ 	.word	0x00000000
	.align		4
        /*0024*/ 	.word	0xfffffffc


//--------------------- .nv.constant4             --------------------------
	.section	.nv.constant4,"a",@progbits
	.align	8
	.align		8
.nv.constant4:
        /*0000*/ 	.dword	vprintf
	.align		8
        /*0008*/ 	.dword	d_value
	.align		8
        /*0010*/ 	.dword	$str


//--------------------- .text._Z11test_Kernelv    --------------------------
	.section	.text._Z11test_Kernelv,"ax",@progbits
	.align	128
        .global         _Z11test_Kernelv
        .type           _Z11test_Kernelv,@function
        .size           _Z11test_Kernelv,(.L_x_2 - _Z11test_Kernelv)
        .other          _Z11test_Kernelv,@"STO_CUDA_ENTRY STV_DEFAULT"
_Z11test_Kernelv:
.text._Z11test_Kernelv:
[----:B------:R-:W0:Y:S01]  /*0000*/  LDC R1, c[0x0][0x37c] ;  /* 0x0000df00ff017b82 */ /* 0x000e220000000800 */
[----:B------:R-:W1:Y:S07]  /*0010*/  S2R R10, SR_TID.X ;  /* 0x00000000000a7919 */ /* 0x000e6e0000002100 */
[----:B------:R-:W2:Y:S01]  /*0020*/  LDC.64 R2, c[0x4][0x8] ;  /* 0x01000200ff027b82 */ /* 0x000ea20000000a00 */
[----:B------:R-:W2:Y:S01]  /*0030*/  LDCU.64 UR4, c[0x0][0x358] ;  /* 0x00006b00ff0477ac */ /* 0x000ea20008000a00 */
[----:B------:R-:W-:-:S02]  /*0040*/  HFMA2 R13, -RZ, RZ, 0, 5.9604644775390625e-08 ;  /* 0x00000001ff0d7431 */ /* 0x000fc400000001ff */
[----:B0-----:R-:W-:Y:S01]  /*0050*/  VIADD R1, R1, 0xfffffff8 ;  /* 0xfffffff801017836 */ /* 0x001fe20000000000 */
[----:B------:R-:W-:Y:S01]  /*0060*/  MOV R0, 0x0 ;  /* 0x0000000000007802 */ /* 0x000fe20000000f00 */
[----:B------:R-:W-:Y:S01]  /*0070*/  IMAD.MOV.U32 R11, RZ, RZ, 0x1 ;  /* 0x00000001ff0b7424 */ /* 0x000fe200078e00ff */
[----:B------:R-:W0:Y:S02]  /*0080*/  LDCU UR6, c[0x0][0x2f8] ;  /* 0x00005f00ff0677ac */ /* 0x000e240008000800 */
[----:B------:R3:W4:Y:S01]  /*0090*/  LDC.64 R8, c[0x4][R0] ;  /* 0x0100000000087b82 */ /* 0x0007220000000a00 */
[----:B------:R-:W5:Y:S01]  /*00a0*/  LDCU.64 UR8, c[0x4][0x10] ;  /* 0x01000200ff0877ac */ /* 0x000f620008000a00 */
[----:B--2---:R3:W-:Y:S01]  /*00b0*/  STG.E desc[UR4][R2.64], R13 ;  /* 0x0000000d02007986 */ /* 0x0047e2000c101904 */
[----:B------:R-:W2:Y:S01]  /*00c0*/  LDCU UR4, c[0x0][0x2fc] ;  /* 0x00005f80ff0477ac */ /* 0x000ea20008000800 */
[----:B0-----:R-:W-:Y:S01]  /*00d0*/  IADD3 R6, P0, PT, R1, UR6, RZ ;  /* 0x0000000601067c10 */ /* 0x001fe2000ff1e0ff */
[----:B-----5:R-:W-:Y:S01]  /*00e0*/  IMAD.U32 R4, RZ, RZ, UR8 ;  /* 0x00000008ff047e24 */ /* 0x020fe2000f8e00ff */
[----:B------:R-:W-:Y:S01]  /*00f0*/  MOV R5, UR9 ;  /* 0x0000000900057c02 */ /* 0x000fe20008000f00 */
[----:B-1----:R3:W-:Y:S02]  /*0100*/  STL.64 [R1], R10 ;  /* 0x0000000a01007387 */ /* 0x0027e40000100a00 */
[----:B--2---:R-:W-:-:S08]  /*0110*/  IMAD.X R7, RZ, RZ, UR4, P0 ;  /* 0x00000004ff077e24 */ /* 0x004fd000080e06ff */
[----:B------:R-:W-:-:S07]  /*0120*/  LEPC R20, `(.L_x_0) ;  /* 0x000000001014794e */ /* 0x000fce0000000000 */
[----:B---34-:R-:W-:Y:S05]  /*0130*/  CALL.ABS.NOINC R8 ;  /* 0x0000000008007343 */ /* 0x018fea0003c00000 */
.L_x_0:
[----:B------:R-:W-:Y:S05]  /*0140*/  EXIT ;  /* 0x000000000000794d */ /* 0x000fea0003800000 */
.L_x_1:
[----:B------:R-:W-:-:S00]  /*0150*/  BRA `(.L_x_1) ;  /* 0xfffffffc00fc7947 */ /* 0x000fc0000383ffff */
[----:B------:R-:W-:-:S00]  /*0160*/  NOP ;  /* 0x0000000000007918 */ /* 0x000fc00000000000 */
        /* <DEDUP_REMOVED lines=9> */
.L_x_2:


//--------------------- .nv.global.init           --------------------------
	.section	.nv.global.init,"aw",@progbits
.nv.global.init:
	.type		$str,@object
	.size		$str,(.L_1 - $str)
$str:
        /*0000*/ 	.byte	0x74, 0x68, 0x72, 0x65, 0x61, 0x64, 0x49, 0x44, 0x20, 0x25, 0x2d, 0x33, 0x64, 0x20, 0x64, 0x5f
        /*0010*/ 	.byte	0x76, 0x61, 0x6c, 0x75, 0x65, 0x25, 0x33, 0x64, 0x0a, 0x00
.L_1:


//--------------------- .nv.shared.reserved.0     --------------------------
	.section	.nv.shared.reserved.0,"aw",@nobits
	.weak		__nv_reservedSMEM_offset_0_alias
	.size		__nv_reservedSMEM_offset_0_alias, 0, 64
	.other		__nv_reservedSMEM_offset_0_alias,@"STO_CUDA_RESERVED_SHARED STV_DEFAULT"
__nv_reservedSMEM_offset_0_alias:
	.zero		0
	.zero		64


//--------------------- .nv.global                --------------------------
	.section	.nv.global,"aw",@nobits
	.align	4
.nv.global:
	.type		d_value,@object
	.size		d_value,(.L_0 - d_value)
d_value:
	.zero		4
.L_0:


//--------------------- .nv.constant0._Z11test_Kernelv --------------------------
	.section	.nv.constant0._Z11test_Kernelv,"a",@progbits
	.sectionflags	@""
	.align	4
.nv.constant0._Z11test_Kernelv:
	.zero		896


//--------------------- SYMBOLS --------------------------

	.type		.nv.reservedSmem.offset0,@object
	.size		.nv.reservedSmem.offset0,0x4
	.type		vprintf,@function
